//
// Generated by NVIDIA NVVM Compiler
//
// Compiler Build ID: CL-36424714
// Cuda compilation tools, release 13.0, V13.0.88
// Based on NVVM 20.0.0
//

.version 9.0
.target sm_100
.address_size 64

	// .globl	_Z6vecAddPfS_
.global .align 4 .b8 __cudart_i2opi_f[24] = {65, 144, 67, 60, 153, 149, 98, 219, 192, 221, 52, 245, 209, 87, 39, 252, 41, 21, 68, 78, 110, 131, 249, 162};

.visible .entry _Z6vecAddPfS_(
	.param .u64 .ptr .align 1 _Z6vecAddPfS__param_0,
	.param .u64 .ptr .align 1 _Z6vecAddPfS__param_1
)
{
	.local .align 4 .b8 	__local_depot0[28];
	.reg .b64 	%SP;
	.reg .b64 	%SPL;
	.reg .pred 	%p<10>;
	.reg .b32 	%r<44>;
	.reg .b32 	%f<28>;
	.reg .b64 	%rd<29>;
	.reg .b64 	%fd<3>;

	mov.u64 	%SPL, __local_depot0;
	ld.param.u64 	%rd9, [_Z6vecAddPfS__param_0];
	ld.param.u64 	%rd10, [_Z6vecAddPfS__param_1];
	add.u64 	%rd1, %SPL, 0;
	mov.u32 	%r16, %ctaid.x;
	mov.u32 	%r17, %ntid.x;
	mov.u32 	%r18, %tid.x;
	mad.lo.s32 	%r1, %r16, %r17, %r18;
	setp.gt.s32 	%p1, %r1, 9;
	@%p1 bra 	$L__BB0_10;
	cvta.to.global.u64 	%rd12, %rd9;
	mul.wide.s32 	%rd13, %r1, 4;
	add.s64 	%rd14, %rd12, %rd13;
	ld.global.f32 	%f1, [%rd14];
	mul.f32 	%f7, %f1, 0f3F22F983;
	cvt.rni.s32.f32 	%r43, %f7;
	cvt.rn.f32.s32 	%f8, %r43;
	fma.rn.f32 	%f9, %f8, 0fBFC90FDA, %f1;
	fma.rn.f32 	%f10, %f8, 0fB3A22168, %f9;
	fma.rn.f32 	%f27, %f8, 0fA7C234C5, %f10;
	abs.f32 	%f3, %f1;
	setp.ltu.f32 	%p2, %f3, 0f47CE4780;
	@%p2 bra 	$L__BB0_9;
	setp.neu.f32 	%p3, %f3, 0f7F800000;
	@%p3 bra 	$L__BB0_4;
	mov.f32 	%f13, 0f00000000;
	mul.rn.f32 	%f27, %f1, %f13;
	mov.b32 	%r43, 0;
	bra.uni 	$L__BB0_9;
$L__BB0_4:
	mov.b32 	%r3, %f1;
	shl.b32 	%r20, %r3, 8;
	or.b32  	%r4, %r20, -2147483648;
	mov.b64 	%rd28, 0;
	mov.b32 	%r40, 0;
	mov.u64 	%rd26, __cudart_i2opi_f;
	mov.u64 	%rd27, %rd1;
$L__BB0_5:
	.pragma "nounroll";
	ld.global.nc.u32 	%r21, [%rd26];
	mad.wide.u32 	%rd17, %r21, %r4, %rd28;
	shr.u64 	%rd28, %rd17, 32;
	st.local.u32 	[%rd27], %rd17;
	add.s32 	%r40, %r40, 1;
	add.s64 	%rd27, %rd27, 4;
	add.s64 	%rd26, %rd26, 4;
	setp.ne.s32 	%p4, %r40, 6;
	@%p4 bra 	$L__BB0_5;
	shr.u32 	%r22, %r3, 23;
	st.local.u32 	[%rd1+24], %rd28;
	and.b32  	%r7, %r22, 31;
	and.b32  	%r23, %r22, 224;
	add.s32 	%r24, %r23, -128;
	shr.u32 	%r25, %r24, 5;
	mul.wide.u32 	%rd18, %r25, 4;
	sub.s64 	%rd8, %rd1, %rd18;
	ld.local.u32 	%r41, [%rd8+24];
	ld.local.u32 	%r42, [%rd8+20];
	setp.eq.s32 	%p5, %r7, 0;
	@%p5 bra 	$L__BB0_8;
	shf.l.wrap.b32 	%r41, %r42, %r41, %r7;
	ld.local.u32 	%r26, [%rd8+16];
	shf.l.wrap.b32 	%r42, %r26, %r42, %r7;
$L__BB0_8:
	shr.u32 	%r27, %r41, 30;
	shf.l.wrap.b32 	%r28, %r42, %r41, 2;
	shl.b32 	%r29, %r42, 2;
	shr.u32 	%r30, %r28, 31;
	add.s32 	%r31, %r30, %r27;
	neg.s32 	%r32, %r31;
	setp.lt.s32 	%p6, %r3, 0;
	selp.b32 	%r43, %r32, %r31, %p6;
	xor.b32  	%r33, %r28, %r3;
	shr.s32 	%r34, %r28, 31;
	xor.b32  	%r35, %r34, %r28;
	xor.b32  	%r36, %r34, %r29;
	cvt.u64.u32 	%rd19, %r35;
	shl.b64 	%rd20, %rd19, 32;
	cvt.u64.u32 	%rd21, %r36;
	or.b64  	%rd22, %rd20, %rd21;
	cvt.rn.f64.s64 	%fd1, %rd22;
	mul.f64 	%fd2, %fd1, 0d3BF921FB54442D19;
	cvt.rn.f32.f64 	%f11, %fd2;
	neg.f32 	%f12, %f11;
	setp.lt.s32 	%p7, %r33, 0;
	selp.f32 	%f27, %f12, %f11, %p7;
$L__BB0_9:
	mul.rn.f32 	%f14, %f27, %f27;
	and.b32  	%r38, %r43, 1;
	setp.eq.b32 	%p8, %r38, 1;
	selp.f32 	%f15, 0f3F800000, %f27, %p8;
	fma.rn.f32 	%f16, %f14, %f15, 0f00000000;
	fma.rn.f32 	%f17, %f14, 0f37CBAC00, 0fBAB607ED;
	selp.f32 	%f18, %f17, 0fB94D4153, %p8;
	selp.f32 	%f19, 0f3D2AAABB, 0f3C0885E4, %p8;
	fma.rn.f32 	%f20, %f18, %f14, %f19;
	selp.f32 	%f21, 0fBEFFFFFF, 0fBE2AAAA8, %p8;
	fma.rn.f32 	%f22, %f20, %f14, %f21;
	fma.rn.f32 	%f23, %f22, %f16, %f15;
	and.b32  	%r39, %r43, 2;
	setp.eq.s32 	%p9, %r39, 0;
	mov.f32 	%f24, 0f00000000;
	sub.f32 	%f25, %f24, %f23;
	selp.f32 	%f26, %f23, %f25, %p9;
	cvta.to.global.u64 	%rd23, %rd10;
	add.s64 	%rd25, %rd23, %rd13;
	st.global.f32 	[%rd25], %f26;
$L__BB0_10:
	ret;

}


// ===== COMPILED SASS (sm_100) =====

	.target	sm_100

	.elftype	@"ET_EXEC"


//--------------------- .note.nv.tkinfo           --------------------------
	.section	.note.nv.tkinfo,"",@"SHT_NOTE"
	.sectionflags	@"SHF_NOTE_NV_TKINFO"
	.tkinfo
        /*0018*/ 	.word	0x00000002
        /*0030*/ 	.string	""
        /*0030*/ 	.string	"ptxas"
        /*0030*/ 	.string	"Cuda compilation tools, release 13.0, V13.0.88"
        /*0030*/ 	.string	"Build cuda_13.0.r13.0/compiler.36424714_0"
        /*0030*/ 	.string	"-arch sm_100 -m 64 "



//--------------------- .note.nv.cuinfo           --------------------------
	.section	.note.nv.cuinfo,"",@"SHT_NOTE"
	.sectionflags	@"SHF_NOTE_NV_CUINFO"
        /*0018*/ 	.short	0x0002
        /*001a*/ 	.short	0x0064
        /*001c*/ 	.short	0x0082
	.zero		2


//--------------------- .nv.info                  --------------------------
	.section	.nv.info,"",@"SHT_CUDA_INFO"
	.align	4


	//----- nvinfo : EIATTR_REGCOUNT
	.align		4
        /*0000*/ 	.byte	0x04, 0x2f
        /*0002*/ 	.short	(.L_2 - .L_1)
	.align		4
.L_1:
        /*0004*/ 	.word	index@(_Z6vecAddPfS_)
        /*0008*/ 	.word	0x00000012


	//----- nvinfo : EIATTR_FRAME_SIZE
	.align		4
.L_2:
        /*000c*/ 	.byte	0x04, 0x11
        /*000e*/ 	.short	(.L_4 - .L_3)
	.align		4
.L_3:
        /*0010*/ 	.word	index@(_Z6vecAddPfS_)
        /*0014*/ 	.word	0x00000000


	//----- nvinfo : EIATTR_MIN_STACK_SIZE
	.align		4
.L_4:
        /*0018*/ 	.byte	0x04, 0x12
        /*001a*/ 	.short	(.L_6 - .L_5)
	.align		4
.L_5:
        /*001c*/ 	.word	index@(_Z6vecAddPfS_)
        /*0020*/ 	.word	0x00000000
.L_6:


//--------------------- .nv.compat                --------------------------
	.section	.nv.compat,"",@"SHT_CUDA_COMPAT_INFO"
	.align	4
        /*0000*/ 	.byte	0x02, 0x09, 0x00, 0x00, 0x02, 0x02, 0x01, 0x00, 0x02, 0x05, 0x05, 0x00, 0x03, 0x07, 0x01, 0x01
        /*0010*/ 	.byte	0x02, 0x03, 0x00, 0x00, 0x02, 0x06, 0x01, 0x00, 0x04, 0x0b, 0x08, 0x00, 0x01, 0x00, 0x00, 0x00
        /*0020*/ 	.byte	0x00, 0x00, 0x00, 0x00


//--------------------- .nv.info._Z6vecAddPfS_    --------------------------
	.section	.nv.info._Z6vecAddPfS_,"",@"SHT_CUDA_INFO"
	.sectionflags	@""
	.align	4


	//----- nvinfo : EIATTR_CUDA_API_VERSION
	.align		4
        /*0000*/ 	.byte	0x04, 0x37
        /*0002*/ 	.short	(.L_8 - .L_7)
.L_7:
        /*0004*/ 	.word	0x00000082


	//----- nvinfo : EIATTR_KPARAM_INFO
	.align		4
.L_8:
        /*0008*/ 	.byte	0x04, 0x17
        /*000a*/ 	.short	(.L_10 - .L_9)
.L_9:
        /*000c*/ 	.word	0x00000000
        /*0010*/ 	.short	0x0001
        /*0012*/ 	.short	0x0008
        /*0014*/ 	.byte	0x00, 0xf5, 0x21, 0x00


	//----- nvinfo : EIATTR_KPARAM_INFO
	.align		4
.L_10:
        /*0018*/ 	.byte	0x04, 0x17
        /*001a*/ 	.short	(.L_12 - .L_11)
.L_11:
        /*001c*/ 	.word	0x00000000
        /*0020*/ 	.short	0x0000
        /*0022*/ 	.short	0x0000
        /*0024*/ 	.byte	0x00, 0xf5, 0x21, 0x00


	//----- nvinfo : EIATTR_SPARSE_MMA_MASK
	.align		4
.L_12:
        /*0028*/ 	.byte	0x03, 0x50
        /*002a*/ 	.short	0x0000


	//----- nvinfo : EIATTR_MAXREG_COUNT
	.align		4
        /*002c*/ 	.byte	0x03, 0x1b
        /*002e*/ 	.short	0x00ff


	//----- nvinfo : EIATTR_MERCURY_ISA_VERSION
	.align		4
        /*0030*/ 	.byte	0x03, 0x5f
        /*0032*/ 	.short	0x0101


	//----- nvinfo : EIATTR_VRC_CTA_INIT_COUNT
	.align		4
        /*0034*/ 	.byte	0x02, 0x4a
	.zero		1
	.zero		1


	//----- nvinfo : EIATTR_EXIT_INSTR_OFFSETS
	.align		4
        /*0038*/ 	.byte	0x04, 0x1c
        /*003a*/ 	.short	(.L_14 - .L_13)


	//   ....[0]....
.L_13:
        /*003c*/ 	.word	0x00000060


	//   ....[1]....
        /*0040*/ 	.word	0x00000890


	//----- nvinfo : EIATTR_CRS_STACK_SIZE
	.align		4
.L_14:
        /*0044*/ 	.byte	0x04, 0x1e
        /*0046*/ 	.short	(.L_16 - .L_15)
.L_15:
        /*0048*/ 	.word	0x00000000


	//----- nvinfo : EIATTR_CBANK_PARAM_SIZE
	.align		4
.L_16:
        /*004c*/ 	.byte	0x03, 0x19
        /*004e*/ 	.short	0x0010


	//----- nvinfo : EIATTR_PARAM_CBANK
	.align		4
        /*0050*/ 	.byte	0x04, 0x0a
        /*0052*/ 	.short	(.L_18 - .L_17)
	.align		4
.L_17:
        /*0054*/ 	.word	index@(.nv.constant0._Z6vecAddPfS_)
        /*0058*/ 	.short	0x0380
        /*005a*/ 	.short	0x0010


	//----- nvinfo : EIATTR_SW_WAR
	.align		4
.L_18:
        /*005c*/ 	.byte	0x04, 0x36
        /*005e*/ 	.short	(.L_20 - .L_19)
.L_19:
        /*0060*/ 	.word	0x00000008
.L_20:


//--------------------- .nv.callgraph             --------------------------
	.section	.nv.callgraph,"",@"SHT_CUDA_CALLGRAPH"
	.align	4
	.sectionentsize	8
	.align		4
        /*0000*/ 	.word	0x00000000
	.align		4
        /*0004*/ 	.word	0xffffffff
	.align		4
        /*0008*/ 	.word	0x00000000
	.align		4
        /*000c*/ 	.word	0xfffffffe
	.align		4
        /*0010*/ 	.word	0x00000000
	.align		4
        /*0014*/ 	.word	0xfffffffd
	.align		4
        /*0018*/ 	.word	0x00000000
	.align		4
        /*001c*/ 	.word	0xfffffffc


//--------------------- .nv.constant4             --------------------------
	.section	.nv.constant4,"a",@progbits
	.align	8
	.align		8
.nv.constant4:
        /*0000*/ 	.dword	__cudart_i2opi_f


//--------------------- .text._Z6vecAddPfS_       --------------------------
	.section	.text._Z6vecAddPfS_,"ax",@progbits
	.align	128
        .global         _Z6vecAddPfS_
        .type           _Z6vecAddPfS_,@function
        .size           _Z6vecAddPfS_,(.L_x_6 - _Z6vecAddPfS_)
        .other          _Z6vecAddPfS_,@"STO_CUDA_ENTRY STV_DEFAULT"
_Z6vecAddPfS_:
.text._Z6vecAddPfS_:
[----:B------:R-:W-:Y:S01]  /*0000*/  LDC R1, c[0x0][0x37c] ;  /* 0x0000df00ff017b82 */ /* 0x000fe20000000800 */
[----:B------:R-:W0:Y:S07]  /*0010*/  S2R R3, SR_TID.X ;  /* 0x0000000000037919 */ /* 0x000e2e0000002100 */
[----:B------:R-:W0:Y:S08]  /*0020*/  S2UR UR4, SR_CTAID.X ;  /* 0x00000000000479c3 */ /* 0x000e300000002500 */
[----:B------:R-:W0:Y:S02]  /*0030*/  LDC R2, c[0x0][0x360] ;  /* 0x0000d800ff027b82 */ /* 0x000e240000000800 */
[----:B0-----:R-:W-:-:S05]  /*0040*/  IMAD R2, R2, UR4, R3 ;  /* 0x0000000402027c24 */ /* 0x001fca000f8e0203 */
[----:B------:R-:W-:-:S13]  /*0050*/  ISETP.GT.AND P0, PT, R2, 0x9, PT ;  /* 0x000000090200780c */ /* 0x000fda0003f04270 */
[----:B------:R-:W-:Y:S05]  /*0060*/  @P0 EXIT ;  /* 0x000000000000094d */ /* 0x000fea0003800000 */
[----:B------:R-:W0:Y:S01]  /*0070*/  LDC.64 R4, c[0x0][0x380] ;  /* 0x0000e000ff047b82 */ /* 0x000e220000000a00 */
[----:B------:R-:W1:Y:S01]  /*0080*/  LDCU.64 UR6, c[0x0][0x358] ;  /* 0x00006b00ff0677ac */ /* 0x000e620008000a00 */
[----:B0-----:R-:W-:-:S05]  /*0090*/  IMAD.WIDE R4, R2, 0x4, R4 ;  /* 0x0000000402047825 */ /* 0x001fca00078e0204 */
[----:B-1----:R-:W2:Y:S01]  /*00a0*/  LDG.E R0, desc[UR6][R4.64] ;  /* 0x0000000604007981 */ /* 0x002ea2000c1e1900 */
[----:B------:R-:W-:Y:S01]  /*00b0*/  BSSY.RECONVERGENT B0, `(.L_x_0) ;  /* 0x0000069000007945 */ /* 0x000fe20003800200 */
[C---:B--2---:R-:W-:Y:S01]  /*00c0*/  FMUL R3, R0.reuse, 0.63661974668502807617 ;  /* 0x3f22f98300037820 */ /* 0x044fe20000400000 */
[----:B------:R-:W-:-:S05]  /*00d0*/  FSETP.GE.AND P0, PT, |R0|, 105615, PT ;  /* 0x47ce47800000780b */ /* 0x000fca0003f06200 */
[----:B------:R-:W0:Y:S02]  /*00e0*/  F2I.NTZ R3, R3 ;  /* 0x0000000300037305 */ /* 0x000e240000203100 */
[----:B0-----:R-:W-:-:S05]  /*00f0*/  I2FP.F32.S32 R7, R3 ;  /* 0x0000000300077245 */ /* 0x001fca0000201400 */
[----:B------:R-:W-:-:S04]  /*0100*/  FFMA R6, R7, -1.5707962512969970703, R0 ;  /* 0xbfc90fda07067823 */ /* 0x000fc80000000000 */
[----:B------:R-:W-:-:S04]  /*0110*/  FFMA R6, R7, -7.5497894158615963534e-08, R6 ;  /* 0xb3a2216807067823 */ /* 0x000fc80000000006 */
[----:B------:R-:W-:Y:S01]  /*0120*/  FFMA R6, R7, -5.3903029534742383927e-15, R6 ;  /* 0xa7c234c507067823 */ /* 0x000fe20000000006 */
[----:B------:R-:W-:Y:S06]  /*0130*/  @!P0 BRA `(.L_x_1) ;  /* 0x0000000400808947 */ /* 0x000fec0003800000 */
[----:B------:R-:W-:-:S13]  /*0140*/  FSETP.NEU.AND P0, PT, |R0|, +INF , PT ;  /* 0x7f8000000000780b */ /* 0x000fda0003f0d200 */
[----:B------:R-:W-:Y:S01]  /*0150*/  @!P0 FMUL R6, RZ, R0 ;  /* 0x00000000ff068220 */ /* 0x000fe20000400000 */
[----:B------:R-:W-:Y:S01]  /*0160*/  @!P0 IMAD.MOV.U32 R3, RZ, RZ, RZ ;  /* 0x000000ffff038224 */ /* 0x000fe200078e00ff */
[----:B------:R-:W-:Y:S06]  /*0170*/  @!P0 BRA `(.L_x_1) ;  /* 0x0000000400708947 */ /* 0x000fec0003800000 */
[----:B------:R-:W-:Y:S01]  /*0180*/  IMAD.SHL.U32 R3, R0, 0x100, RZ ;  /* 0x0000010000037824 */ /* 0x000fe200078e00ff */
[----:B------:R-:W0:Y:S01]  /*0190*/  LDCU.64 UR8, c[0x4][URZ] ;  /* 0x01000000ff0877ac */ /* 0x000e220008000a00 */
[----:B------:R-:W-:Y:S02]  /*01a0*/  IMAD.MOV.U32 R11, RZ, RZ, RZ ;  /* 0x000000ffff0b7224 */ /* 0x000fe400078e00ff */
[----:B------:R-:W-:Y:S01]  /*01b0*/  IMAD.MOV.U32 R8, RZ, RZ, RZ ;  /* 0x000000ffff087224 */ /* 0x000fe200078e00ff */
[----:B------:R-:W-:Y:S01]  /*01c0*/  LOP3.LUT R3, R3, 0x80000000, RZ, 0xfc, !PT ;  /* 0x8000000003037812 */ /* 0x000fe200078efcff */
[----:B------:R-:W-:Y:S01]  /*01d0*/  UMOV UR5, URZ ;  /* 0x000000ff00057c82 */ /* 0x000fe20008000000 */
[----:B------:R-:W-:-:S05]  /*01e0*/  UMOV UR4, URZ ;  /* 0x000000ff00047c82 */ /* 0x000fca0008000000 */
.L_x_2:
[----:B0-----:R-:W-:Y:S01]  /*01f0*/  IMAD.U32 R6, RZ, RZ, UR8 ;  /* 0x00000008ff067e24 */ /* 0x001fe2000f8e00ff */
[----:B------:R-:W-:-:S05]  /*0200*/  MOV R7, UR9 ;  /* 0x0000000900077c02 */ /* 0x000fca0008000f00 */
[----:B------:R-:W2:Y:S01]  /*0210*/  LDG.E.CONSTANT R4, desc[UR6][R6.64] ;  /* 0x0000000606047981 */ /* 0x000ea2000c1e9900 */
[----:B------:R-:W-:Y:S01]  /*0220*/  UIADD3 UR4, UPT, UPT, UR4, 0x1, URZ ;  /* 0x0000000104047890 */ /* 0x000fe2000fffe0ff */
[C---:B------:R-:W-:Y:S01]  /*0230*/  ISETP.EQ.AND P0, PT, R8.reuse, RZ, PT ;  /* 0x000000ff0800720c */ /* 0x040fe20003f02270 */
[----:B------:R-:W-:Y:S01]  /*0240*/  UIADD3 UR8, UP1, UPT, UR8, 0x4, URZ ;  /* 0x0000000408087890 */ /* 0x000fe2000ff3e0ff */
[C---:B------:R-:W-:Y:S01]  /*0250*/  ISETP.EQ.AND P1, PT, R8.reuse, 0x4, PT ;  /* 0x000000040800780c */ /* 0x040fe20003f22270 */
[----:B------:R-:W-:Y:S01]  /*0260*/  UISETP.NE.AND UP0, UPT, UR4, 0x6, UPT ;  /* 0x000000060400788c */ /* 0x000fe2000bf05270 */
[C---:B------:R-:W-:Y:S01]  /*0270*/  ISETP.EQ.AND P2, PT, R8.reuse, 0x8, PT ;  /* 0x000000080800780c */ /* 0x040fe20003f42270 */
[----:B------:R-:W-:Y:S01]  /*0280*/  UIADD3.X UR9, UPT, UPT, URZ, UR9, URZ, UP1, !UPT ;  /* 0x00000009ff097290 */ /* 0x000fe20008ffe4ff */
[C---:B------:R-:W-:Y:S02]  /*0290*/  ISETP.EQ.AND P3, PT, R8.reuse, 0xc, PT ;  /* 0x0000000c0800780c */ /* 0x040fe40003f62270 */
[----:B------:R-:W-:-:S02]  /*02a0*/  ISETP.EQ.AND P4, PT, R8, 0x10, PT ;  /* 0x000000100800780c */ /* 0x000fc40003f82270 */
[C---:B------:R-:W-:Y:S01]  /*02b0*/  ISETP.EQ.AND P5, PT, R8.reuse, 0x14, PT ;  /* 0x000000140800780c */ /* 0x040fe20003fa2270 */
[----:B------:R-:W-:Y:S02]  /*02c0*/  VIADD R8, R8, 0x4 ;  /* 0x0000000408087836 */ /* 0x000fe40000000000 */
[----:B--2---:R-:W-:-:S03]  /*02d0*/  IMAD.WIDE.U32 R4, R4, R3, RZ ;  /* 0x0000000304047225 */ /* 0x004fc600078e00ff */
[----:B------:R-:W-:-:S04]  /*02e0*/  IADD3 R4, P6, PT, R4, R11, RZ ;  /* 0x0000000b04047210 */ /* 0x000fc80007fde0ff */
[----:B------:R-:W-:Y:S01]  /*02f0*/  IADD3.X R11, PT, PT, R5, UR5, RZ, P6, !PT ;  /* 0x00000005050b7c10 */ /* 0x000fe2000b7fe4ff */
[--C-:B------:R-:W-:Y:S01]  /*0300*/  @P0 IMAD.MOV.U32 R9, RZ, RZ, R4.reuse ;  /* 0x000000ffff090224 */ /* 0x100fe200078e0004 */
[----:B------:R-:W-:Y:S01]  /*0310*/  @P4 MOV R14, R4 ;  /* 0x00000004000e4202 */ /* 0x000fe20000000f00 */
[--C-:B------:R-:W-:Y:S02]  /*0320*/  @P1 IMAD.MOV.U32 R10, RZ, RZ, R4.reuse ;  /* 0x000000ffff0a1224 */ /* 0x100fe400078e0004 */
[--C-:B------:R-:W-:Y:S02]  /*0330*/  @P2 IMAD.MOV.U32 R12, RZ, RZ, R4.reuse ;  /* 0x000000ffff0c2224 */ /* 0x100fe400078e0004 */
[--C-:B------:R-:W-:Y:S02]  /*0340*/  @P3 IMAD.MOV.U32 R13, RZ, RZ, R4.reuse ;  /* 0x000000ffff0d3224 */ /* 0x100fe400078e0004 */
[----:B------:R-:W-:Y:S01]  /*0350*/  @P5 IMAD.MOV.U32 R15, RZ, RZ, R4 ;  /* 0x000000ffff0f5224 */ /* 0x000fe200078e0004 */
[----:B------:R-:W-:Y:S06]  /*0360*/  BRA.U UP0, `(.L_x_2) ;  /* 0xfffffffd00a07547 */ /* 0x000fec000b83ffff */
[----:B------:R-:W-:Y:S01]  /*0370*/  SHF.R.U32.HI R3, RZ, 0x17, R0 ;  /* 0x00000017ff037819 */ /* 0x000fe20000011600 */
[----:B------:R-:W-:Y:S03]  /*0380*/  BSSY.RECONVERGENT B1, `(.L_x_3) ;  /* 0x0000029000017945 */ /* 0x000fe60003800200 */
[C---:B------:R-:W-:Y:S02]  /*0390*/  LOP3.LUT R4, R3.reuse, 0xe0, RZ, 0xc0, !PT ;  /* 0x000000e003047812 */ /* 0x040fe400078ec0ff */
[----:B------:R-:W-:-:S03]  /*03a0*/  LOP3.LUT P6, RZ, R3, 0x1f, RZ, 0xc0, !PT ;  /* 0x0000001f03ff7812 */ /* 0x000fc600078cc0ff */
[----:B------:R-:W-:-:S05]  /*03b0*/  VIADD R4, R4, 0xffffff80 ;  /* 0xffffff8004047836 */ /* 0x000fca0000000000 */
[----:B------:R-:W-:-:S05]  /*03c0*/  SHF.R.U32.HI R4, RZ, 0x5, R4 ;  /* 0x00000005ff047819 */ /* 0x000fca0000011604 */
[----:B------:R-:W-:-:S05]  /*03d0*/  IMAD.U32 R6, R4, -0x4, RZ ;  /* 0xfffffffc04067824 */ /* 0x000fca00078e00ff */
[C---:B------:R-:W-:Y:S02]  /*03e0*/  ISETP.EQ.AND P3, PT, R6.reuse, -0x18, PT ;  /* 0xffffffe80600780c */ /* 0x040fe40003f62270 */
[C---:B------:R-:W-:Y:S02]  /*03f0*/  ISETP.EQ.AND P4, PT, R6.reuse, -0x14, PT ;  /* 0xffffffec0600780c */ /* 0x040fe40003f82270 */
[C---:B------:R-:W-:Y:S02]  /*0400*/  ISETP.EQ.AND P2, PT, R6.reuse, -0x10, PT ;  /* 0xfffffff00600780c */ /* 0x040fe40003f42270 */
[C---:B------:R-:W-:Y:S02]  /*0410*/  ISETP.EQ.AND P1, PT, R6.reuse, -0xc, PT ;  /* 0xfffffff40600780c */ /* 0x040fe40003f22270 */
[C---:B------:R-:W-:Y:S02]  /*0420*/  ISETP.EQ.AND P0, PT, R6.reuse, -0x8, PT ;  /* 0xfffffff80600780c */ /* 0x040fe40003f02270 */
[----:B------:R-:W-:-:S03]  /*0430*/  ISETP.EQ.AND P5, PT, R6, RZ, PT ;  /* 0x000000ff0600720c */ /* 0x000fc60003fa2270 */
[----:B------:R-:W-:Y:S02]  /*0440*/  @P3 MOV R4, R9 ;  /* 0x0000000900043202 */ /* 0x000fe40000000f00 */
[C---:B------:R-:W-:Y:S01]  /*0450*/  ISETP.EQ.AND P3, PT, R6.reuse, -0x4, PT ;  /* 0xfffffffc0600780c */ /* 0x040fe20003f62270 */
[----:B------:R-:W-:Y:S02]  /*0460*/  @P4 IMAD.MOV.U32 R5, RZ, RZ, R9 ;  /* 0x000000ffff054224 */ /* 0x000fe400078e0009 */
[----:B------:R-:W-:Y:S01]  /*0470*/  @P4 IMAD.MOV.U32 R4, RZ, RZ, R10 ;  /* 0x000000ffff044224 */ /* 0x000fe200078e000a */
[----:B------:R-:W-:Y:S01]  /*0480*/  ISETP.EQ.AND P4, PT, R6, 0x4, PT ;  /* 0x000000040600780c */ /* 0x000fe20003f82270 */
[----:B------:R-:W-:Y:S02]  /*0490*/  @P2 IMAD.MOV.U32 R4, RZ, RZ, R12 ;  /* 0x000000ffff042224 */ /* 0x000fe400078e000c */
[----:B------:R-:W-:Y:S02]  /*04a0*/  @P1 IMAD.MOV.U32 R4, RZ, RZ, R13 ;  /* 0x000000ffff041224 */ /* 0x000fe400078e000d */
[----:B------:R-:W-:-:S02]  /*04b0*/  @P0 IMAD.MOV.U32 R4, RZ, RZ, R14 ;  /* 0x000000ffff040224 */ /* 0x000fc400078e000e */
[----:B------:R-:W-:Y:S01]  /*04c0*/  @P2 IMAD.MOV.U32 R5, RZ, RZ, R10 ;  /* 0x000000ffff052224 */ /* 0x000fe200078e000a */
[----:B------:R-:W-:Y:S01]  /*04d0*/  @P1 MOV R5, R12 ;  /* 0x0000000c00051202 */ /* 0x000fe20000000f00 */
[----:B------:R-:W-:Y:S01]  /*04e0*/  @P0 IMAD.MOV.U32 R5, RZ, RZ, R13 ;  /* 0x000000ffff050224 */ /* 0x000fe200078e000d */
[----:B------:R-:W-:Y:S01]  /*04f0*/  @P3 MOV R4, R15 ;  /* 0x0000000f00043202 */ /* 0x000fe20000000f00 */
[----:B------:R-:W-:Y:S02]  /*0500*/  @P5 IMAD.MOV.U32 R4, RZ, RZ, R11 ;  /* 0x000000ffff045224 */ /* 0x000fe400078e000b */
[----:B------:R-:W-:Y:S02]  /*0510*/  @P3 IMAD.MOV.U32 R5, RZ, RZ, R14 ;  /* 0x000000ffff053224 */ /* 0x000fe400078e000e */
[----:B------:R-:W-:Y:S02]  /*0520*/  @P5 IMAD.MOV.U32 R5, RZ, RZ, R15 ;  /* 0x000000ffff055224 */ /* 0x000fe400078e000f */
[----:B------:R-:W-:-:S02]  /*0530*/  @P4 IMAD.MOV.U32 R5, RZ, RZ, R11 ;  /* 0x000000ffff054224 */ /* 0x000fc400078e000b */
[----:B------:R-:W-:Y:S01]  /*0540*/  IMAD.MOV.U32 R8, RZ, RZ, R4 ;  /* 0x000000ffff087224 */ /* 0x000fe200078e0004 */
[----:B------:R-:W-:Y:S06]  /*0550*/  @!P6 BRA `(.L_x_4) ;  /* 0x00000000002ce947 */ /* 0x000fec0003800000 */
[----:B------:R-:W-:Y:S01]  /*0560*/  @P2 MOV R4, R9 ;  /* 0x0000000900042202 */ /* 0x000fe20000000f00 */
[----:B------:R-:W-:Y:S01]  /*0570*/  @P1 IMAD.MOV.U32 R4, RZ, RZ, R10 ;  /* 0x000000ffff041224 */ /* 0x000fe200078e000a */
[----:B------:R-:W-:Y:S01]  /*0580*/  LOP3.LUT R3, R3, 0x1f, RZ, 0xc0, !PT ;  /* 0x0000001f03037812 */ /* 0x000fe200078ec0ff */
[----:B------:R-:W-:Y:S01]  /*0590*/  @P0 IMAD.MOV.U32 R4, RZ, RZ, R12 ;  /* 0x000000ffff040224 */ /* 0x000fe200078e000c */
[----:B------:R-:W-:Y:S01]  /*05a0*/  ISETP.EQ.AND P0, PT, R6, 0x8, PT ;  /* 0x000000080600780c */ /* 0x000fe20003f02270 */
[----:B------:R-:W-:Y:S01]  /*05b0*/  @P3 IMAD.MOV.U32 R4, RZ, RZ, R13 ;  /* 0x000000ffff043224 */ /* 0x000fe200078e000d */
[----:B------:R-:W-:Y:S01]  /*05c0*/  SHF.L.W.U32.HI R8, R5, R3, R8 ;  /* 0x0000000305087219 */ /* 0x000fe20000010e08 */
[----:B------:R-:W-:Y:S01]  /*05d0*/  @P5 IMAD.MOV.U32 R4, RZ, RZ, R14 ;  /* 0x000000ffff045224 */ /* 0x000fe200078e000e */
[----:B------:R-:W-:-:S09]  /*05e0*/  @P4 MOV R4, R15 ;  /* 0x0000000f00044202 */ /* 0x000fd20000000f00 */
[----:B------:R-:W-:-:S05]  /*05f0*/  @P0 IMAD.MOV.U32 R4, RZ, RZ, R11 ;  /* 0x000000ffff040224 */ /* 0x000fca00078e000b */
[----:B------:R-:W-:-:S07]  /*0600*/  SHF.L.W.U32.HI R5, R4, R3, R5 ;  /* 0x0000000304057219 */ /* 0x000fce0000010e05 */
.L_x_4:
[----:B------:R-:W-:Y:S05]  /*0610*/  BSYNC.RECONVERGENT B1 ;  /* 0x0000000000017941 */ /* 0x000fea0003800200 */
.L_x_3:
[C---:B------:R-:W-:Y:S01]  /*0620*/  SHF.L.W.U32.HI R9, R5.reuse, 0x2, R8 ;  /* 0x0000000205097819 */ /* 0x040fe20000010e08 */
[----:B------:R-:W-:Y:S01]  /*0630*/  IMAD.SHL.U32 R5, R5, 0x4, RZ ;  /* 0x0000000405057824 */ /* 0x000fe200078e00ff */
[----:B------:R-:W-:Y:S01]  /*0640*/  UMOV UR4, 0x54442d19 ;  /* 0x54442d1900047882 */ /* 0x000fe20000000000 */
[----:B------:R-:W-:Y:S01]  /*0650*/  UMOV UR5, 0x3bf921fb ;  /* 0x3bf921fb00057882 */ /* 0x000fe20000000000 */
[----:B------:R-:W-:Y:S02]  /*0660*/  SHF.R.S32.HI R4, RZ, 0x1f, R9 ;  /* 0x0000001fff047819 */ /* 0x000fe40000011409 */
[----:B------:R-:W-:Y:S02]  /*0670*/  ISETP.GE.AND P0, PT, R0, RZ, PT ;  /* 0x000000ff0000720c */ /* 0x000fe40003f06270 */
[C---:B------:R-:W-:Y:S02]  /*0680*/  LOP3.LUT R6, R4.reuse, R5, RZ, 0x3c, !PT ;  /* 0x0000000504067212 */ /* 0x040fe400078e3cff */
[----:B------:R-:W-:-:S02]  /*0690*/  LOP3.LUT R7, R4, R9, RZ, 0x3c, !PT ;  /* 0x0000000904077212 */ /* 0x000fc400078e3cff */
[----:B------:R-:W-:Y:S02]  /*06a0*/  SHF.R.U32.HI R3, RZ, 0x1e, R8 ;  /* 0x0000001eff037819 */ /* 0x000fe40000011608 */
[----:B------:R-:W0:Y:S01]  /*06b0*/  I2F.F64.S64 R4, R6 ;  /* 0x0000000600047312 */ /* 0x000e220000301c00 */
[C---:B------:R-:W-:Y:S02]  /*06c0*/  LOP3.LUT R0, R9.reuse, R0, RZ, 0x3c, !PT ;  /* 0x0000000009007212 */ /* 0x040fe400078e3cff */
[----:B------:R-:W-:Y:S02]  /*06d0*/  LEA.HI R3, R9, R3, RZ, 0x1 ;  /* 0x0000000309037211 */ /* 0x000fe400078f08ff */
[----:B------:R-:W-:-:S03]  /*06e0*/  ISETP.GE.AND P1, PT, R0, RZ, PT ;  /* 0x000000ff0000720c */ /* 0x000fc60003f26270 */
[----:B------:R-:W-:-:S04]  /*06f0*/  IMAD.MOV R0, RZ, RZ, -R3 ;  /* 0x000000ffff007224 */ /* 0x000fc800078e0a03 */
[----:B------:R-:W-:Y:S01]  /*0700*/  @!P0 IMAD.MOV.U32 R3, RZ, RZ, R0 ;  /* 0x000000ffff038224 */ /* 0x000fe200078e0000 */
[----:B0-----:R-:W-:-:S10]  /*0710*/  DMUL R4, R4, UR4 ;  /* 0x0000000404047c28 */ /* 0x001fd40008000000 */
[----:B------:R-:W0:Y:S02]  /*0720*/  F2F.F32.F64 R4, R4 ;  /* 0x0000000400047310 */ /* 0x000e240000301000 */
[----:B0-----:R-:W-:-:S07]  /*0730*/  FSEL R6, -R4, R4, !P1 ;  /* 0x0000000404067208 */ /* 0x001fce0004800100 */
.L_x_1:
[----:B------:R-:W-:Y:S05]  /*0740*/  BSYNC.RECONVERGENT B0 ;  /* 0x0000000000007941 */ /* 0x000fea0003800200 */
.L_x_0:
[----:B------:R-:W-:Y:S01]  /*0750*/  MOV R0, 0x37cbac00 ;  /* 0x37cbac0000007802 */ /* 0x000fe20000000f00 */
[----:B------:R-:W-:Y:S01]  /*0760*/  FMUL R7, R6, R6 ;  /* 0x0000000606077220 */ /* 0x000fe20000400000 */
[----:B------:R-:W-:Y:S01]  /*0770*/  LOP3.LUT R8, R3, 0x1, RZ, 0xc0, !PT ;  /* 0x0000000103087812 */ /* 0x000fe200078ec0ff */
[----:B------:R-:W0:Y:S01]  /*0780*/  LDC.64 R4, c[0x0][0x388] ;  /* 0x0000e200ff047b82 */ /* 0x000e220000000a00 */
[----:B------:R-:W-:Y:S02]  /*0790*/  IMAD.MOV.U32 R9, RZ, RZ, 0x3effffff ;  /* 0x3effffffff097424 */ /* 0x000fe400078e00ff */
[----:B------:R-:W-:Y:S01]  /*07a0*/  FFMA R0, R7, R0, -0.0013887860113754868507 ;  /* 0xbab607ed07007423 */ /* 0x000fe20000000000 */
[----:B------:R-:W-:Y:S01]  /*07b0*/  ISETP.NE.U32.AND P0, PT, R8, 0x1, PT ;  /* 0x000000010800780c */ /* 0x000fe20003f05070 */
[----:B------:R-:W-:Y:S01]  /*07c0*/  IMAD.MOV.U32 R8, RZ, RZ, 0x3d2aaabb ;  /* 0x3d2aaabbff087424 */ /* 0x000fe200078e00ff */
[----:B------:R-:W-:Y:S02]  /*07d0*/  LOP3.LUT P1, RZ, R3, 0x2, RZ, 0xc0, !PT ;  /* 0x0000000203ff7812 */ /* 0x000fe4000782c0ff */
[----:B------:R-:W-:-:S02]  /*07e0*/  FSEL R0, R0, -0.00019574658654164522886, !P0 ;  /* 0xb94d415300007808 */ /* 0x000fc40004000000 */
[----:B------:R-:W-:Y:S02]  /*07f0*/  FSEL R8, R8, 0.0083327032625675201416, !P0 ;  /* 0x3c0885e408087808 */ /* 0x000fe40004000000 */
[----:B------:R-:W-:-:S03]  /*0800*/  FSEL R3, -R9, -0.16666662693023681641, !P0 ;  /* 0xbe2aaaa809037808 */ /* 0x000fc60004000100 */
[----:B------:R-:W-:Y:S01]  /*0810*/  FFMA R8, R7, R0, R8 ;  /* 0x0000000007087223 */ /* 0x000fe20000000008 */
[----:B------:R-:W-:-:S03]  /*0820*/  FSEL R0, R6, 1, P0 ;  /* 0x3f80000006007808 */ /* 0x000fc60000000000 */
[C---:B------:R-:W-:Y:S02]  /*0830*/  FFMA R3, R7.reuse, R8, R3 ;  /* 0x0000000807037223 */ /* 0x040fe40000000003 */
[----:B------:R-:W-:-:S04]  /*0840*/  FFMA R7, R7, R0, RZ ;  /* 0x0000000007077223 */ /* 0x000fc800000000ff */
[----:B------:R-:W-:Y:S01]  /*0850*/  FFMA R3, R7, R3, R0 ;  /* 0x0000000307037223 */ /* 0x000fe20000000000 */
[----:B0-----:R-:W-:-:S04]  /*0860*/  IMAD.WIDE R4, R2, 0x4, R4 ;  /* 0x0000000402047825 */ /* 0x001fc800078e0204 */
[----:B------:R-:W-:-:S05]  /*0870*/  @P1 FADD R3, RZ, -R3 ;  /* 0x80000003ff031221 */ /* 0x000fca0000000000 */
[----:B------:R-:W-:Y:S01]  /*0880*/  STG.E desc[UR6][R4.64], R3 ;  /* 0x0000000304007986 */ /* 0x000fe2000c101906 */
[----:B------:R-:W-:Y:S05]  /*0890*/  EXIT ;  /* 0x000000000000794d */ /* 0x000fea0003800000 */
.L_x_5:
[----:B------:R-:W-:-:S00]  /*08a0*/  BRA `(.L_x_5) ;  /* 0xfffffffc00fc7947 */ /* 0x000fc0000383ffff */
[----:B------:R-:W-:-:S00]  /*08b0*/  NOP ;  /* 0x0000000000007918 */ /* 0x000fc00000000000 */
        /* <DEDUP_REMOVED lines=12> */
.L_x_6:


//--------------------- .nv.global.init           --------------------------
	.section	.nv.global.init,"aw",@progbits
	.align	4
.nv.global.init:
	.type		__cudart_i2opi_f,@object
	.size		__cudart_i2opi_f,(.L_0 - __cudart_i2opi_f)
__cudart_i2opi_f:
        /*0000*/ 	.byte	0x41, 0x90, 0x43, 0x3c, 0x99, 0x95, 0x62, 0xdb, 0xc0, 0xdd, 0x34, 0xf5, 0xd1, 0x57, 0x27, 0xfc
        /*0010*/ 	.byte	0x29, 0x15, 0x44, 0x4e, 0x6e, 0x83, 0xf9, 0xa2
.L_0:


//--------------------- .nv.shared.reserved.0     --------------------------
	.section	.nv.shared.reserved.0,"aw",@nobits
	.weak		__nv_reservedSMEM_offset_0_alias
	.size		__nv_reservedSMEM_offset_0_alias, 0, 64
	.other		__nv_reservedSMEM_offset_0_alias,@"STO_CUDA_RESERVED_SHARED STV_DEFAULT"
__nv_reservedSMEM_offset_0_alias:
	.zero		0
	.zero		64


//--------------------- .nv.constant0._Z6vecAddPfS_ --------------------------
	.section	.nv.constant0._Z6vecAddPfS_,"a",@progbits
	.sectionflags	@""
	.align	4
.nv.constant0._Z6vecAddPfS_:
	.zero		912


//--------------------- SYMBOLS --------------------------

	.type		.nv.reservedSmem.offset0,@object
	.size		.nv.reservedSmem.offset0,0x4
